//
// Generated by NVIDIA NVVM Compiler
//
// Compiler Build ID: CL-36424714
// Cuda compilation tools, release 13.0, V13.0.88
// Based on NVVM 20.0.0
//

.version 9.0
.target sm_100
.address_size 64

	// .globl	_Z20polynomial_expansionPfiiS_

.visible .entry _Z20polynomial_expansionPfiiS_(
	.param .u64 .ptr .align 1 _Z20polynomial_expansionPfiiS__param_0,
	.param .u32 _Z20polynomial_expansionPfiiS__param_1,
	.param .u32 _Z20polynomial_expansionPfiiS__param_2,
	.param .u64 .ptr .align 1 _Z20polynomial_expansionPfiiS__param_3
)
{


	ret;

}


// ===== COMPILED SASS (sm_100) =====

	.target	sm_100

	.elftype	@"ET_EXEC"


//--------------------- .note.nv.tkinfo           --------------------------
	.section	.note.nv.tkinfo,"",@"SHT_NOTE"
	.sectionflags	@"SHF_NOTE_NV_TKINFO"
	.tkinfo
        /*0018*/ 	.word	0x00000002
        /*0030*/ 	.string	""
        /*0030*/ 	.string	"ptxas"
        /*0030*/ 	.string	"Cuda compilation tools, release 13.0, V13.0.88"
        /*0030*/ 	.string	"Build cuda_13.0.r13.0/compiler.36424714_0"
        /*0030*/ 	.string	"-arch sm_100 -m 64 "



//--------------------- .note.nv.cuinfo           --------------------------
	.section	.note.nv.cuinfo,"",@"SHT_NOTE"
	.sectionflags	@"SHF_NOTE_NV_CUINFO"
        /*0018*/ 	.short	0x0002
        /*001a*/ 	.short	0x0064
        /*001c*/ 	.short	0x0082
	.zero		2


//--------------------- .nv.info                  --------------------------
	.section	.nv.info,"",@"SHT_CUDA_INFO"
	.align	4


	//----- nvinfo : EIATTR_REGCOUNT
	.align		4
        /*0000*/ 	.byte	0x04, 0x2f
        /*0002*/ 	.short	(.L_1 - .L_0)
	.align		4
.L_0:
        /*0004*/ 	.word	index@(_Z20polynomial_expansionPfiiS_)
        /*0008*/ 	.word	0x00000004


	//----- nvinfo : EIATTR_FRAME_SIZE
	.align		4
.L_1:
        /*000c*/ 	.byte	0x04, 0x11
        /*000e*/ 	.short	(.L_3 - .L_2)
	.align		4
.L_2:
        /*0010*/ 	.word	index@(_Z20polynomial_expansionPfiiS_)
        /*0014*/ 	.word	0x00000000


	//----- nvinfo : EIATTR_MIN_STACK_SIZE
	.align		4
.L_3:
        /*0018*/ 	.byte	0x04, 0x12
        /*001a*/ 	.short	(.L_5 - .L_4)
	.align		4
.L_4:
        /*001c*/ 	.word	index@(_Z20polynomial_expansionPfiiS_)
        /*0020*/ 	.word	0x00000000
.L_5:


//--------------------- .nv.compat                --------------------------
	.section	.nv.compat,"",@"SHT_CUDA_COMPAT_INFO"
	.align	4
        /*0000*/ 	.byte	0x02, 0x09, 0x00, 0x00, 0x02, 0x02, 0x01, 0x00, 0x02, 0x05, 0x05, 0x00, 0x03, 0x07, 0x01, 0x01
        /*0010*/ 	.byte	0x02, 0x03, 0x00, 0x00, 0x02, 0x06, 0x01, 0x00, 0x04, 0x0b, 0x08, 0x00, 0x09, 0x00, 0x00, 0x00
        /*0020*/ 	.byte	0x00, 0x00, 0x00, 0x00


//--------------------- .nv.info._Z20polynomial_expansionPfiiS_ --------------------------
	.section	.nv.info._Z20polynomial_expansionPfiiS_,"",@"SHT_CUDA_INFO"
	.sectionflags	@""
	.align	4


	//----- nvinfo : EIATTR_CUDA_API_VERSION
	.align		4
        /*0000*/ 	.byte	0x04, 0x37
        /*0002*/ 	.short	(.L_7 - .L_6)
.L_6:
        /*0004*/ 	.word	0x00000082


	//----- nvinfo : EIATTR_KPARAM_INFO
	.align		4
.L_7:
        /*0008*/ 	.byte	0x04, 0x17
        /*000a*/ 	.short	(.L_9 - .L_8)
.L_8:
        /*000c*/ 	.word	0x00000000
        /*0010*/ 	.short	0x0003
        /*0012*/ 	.short	0x0010
        /*0014*/ 	.byte	0x00, 0xf5, 0x21, 0x00


	//----- nvinfo : EIATTR_KPARAM_INFO
	.align		4
.L_9:
        /*0018*/ 	.byte	0x04, 0x17
        /*001a*/ 	.short	(.L_11 - .L_10)
.L_10:
        /*001c*/ 	.word	0x00000000
        /*0020*/ 	.short	0x0002
        /*0022*/ 	.short	0x000c
        /*0024*/ 	.byte	0x00, 0xf0, 0x11, 0x00


	//----- nvinfo : EIATTR_KPARAM_INFO
	.align		4
.L_11:
        /*0028*/ 	.byte	0x04, 0x17
        /*002a*/ 	.short	(.L_13 - .L_12)
.L_12:
        /*002c*/ 	.word	0x00000000
        /*0030*/ 	.short	0x0001
        /*0032*/ 	.short	0x0008
        /*0034*/ 	.byte	0x00, 0xf0, 0x11, 0x00


	//----- nvinfo : EIATTR_KPARAM_INFO
	.align		4
.L_13:
        /*0038*/ 	.byte	0x04, 0x17
        /*003a*/ 	.short	(.L_15 - .L_14)
.L_14:
        /*003c*/ 	.word	0x00000000
        /*0040*/ 	.short	0x0000
        /*0042*/ 	.short	0x0000
        /*0044*/ 	.byte	0x00, 0xf5, 0x21, 0x00


	//----- nvinfo : EIATTR_SPARSE_MMA_MASK
	.align		4
.L_15:
        /*0048*/ 	.byte	0x03, 0x50
        /*004a*/ 	.short	0x0000


	//----- nvinfo : EIATTR_MAXREG_COUNT
	.align		4
        /*004c*/ 	.byte	0x03, 0x1b
        /*004e*/ 	.short	0x00ff


	//----- nvinfo : EIATTR_MERCURY_ISA_VERSION
	.align		4
        /*0050*/ 	.byte	0x03, 0x5f
        /*0052*/ 	.short	0x0101


	//----- nvinfo : EIATTR_VRC_CTA_INIT_COUNT
	.align		4
        /*0054*/ 	.byte	0x02, 0x4a
	.zero		1
	.zero		1


	//----- nvinfo : EIATTR_EXIT_INSTR_OFFSETS
	.align		4
        /*0058*/ 	.byte	0x04, 0x1c
        /*005a*/ 	.short	(.L_17 - .L_16)


	//   ....[0]....
.L_16:
        /*005c*/ 	.word	0x00000010


	//----- nvinfo : EIATTR_CBANK_PARAM_SIZE
	.align		4
.L_17:
        /*0060*/ 	.byte	0x03, 0x19
        /*0062*/ 	.short	0x0018


	//----- nvinfo : EIATTR_PARAM_CBANK
	.align		4
        /*0064*/ 	.byte	0x04, 0x0a
        /*0066*/ 	.short	(.L_19 - .L_18)
	.align		4
.L_18:
        /*0068*/ 	.word	index@(.nv.constant0._Z20polynomial_expansionPfiiS_)
        /*006c*/ 	.short	0x0380
        /*006e*/ 	.short	0x0018


	//----- nvinfo : EIATTR_SW_WAR
	.align		4
.L_19:
        /*0070*/ 	.byte	0x04, 0x36
        /*0072*/ 	.short	(.L_21 - .L_20)
.L_20:
        /*0074*/ 	.word	0x00000008
.L_21:


//--------------------- .nv.callgraph             --------------------------
	.section	.nv.callgraph,"",@"SHT_CUDA_CALLGRAPH"
	.align	4
	.sectionentsize	8
	.align		4
        /*0000*/ 	.word	0x00000000
	.align		4
        /*0004*/ 	.word	0xffffffff
	.align		4
        /*0008*/ 	.word	0x00000000
	.align		4
        /*000c*/ 	.word	0xfffffffe
	.align		4
        /*0010*/ 	.word	0x00000000
	.align		4
        /*0014*/ 	.word	0xfffffffd
	.align		4
        /*0018*/ 	.word	0x00000000
	.align		4
        /*001c*/ 	.word	0xfffffffc


//--------------------- .text._Z20polynomial_expansionPfiiS_ --------------------------
	.section	.text._Z20polynomial_expansionPfiiS_,"ax",@progbits
	.align	128
        .global         _Z20polynomial_expansionPfiiS_
        .type           _Z20polynomial_expansionPfiiS_,@function
        .size           _Z20polynomial_expansionPfiiS_,(.L_x_1 - _Z20polynomial_expansionPfiiS_)
        .other          _Z20polynomial_expansionPfiiS_,@"STO_CUDA_ENTRY STV_DEFAULT"
_Z20polynomial_expansionPfiiS_:
.text._Z20polynomial_expansionPfiiS_:
[----:B------:R-:W-:Y:S01]  /*0000*/  LDC R1, c[0x0][0x37c] ;  /* 0x0000df00ff017b82 */ /* 0x000fe20000000800 */
[----:B------:R-:W-:Y:S05]  /*0010*/  EXIT ;  /* 0x000000000000794d */ /* 0x000fea0003800000 */
.L_x_0:
[----:B------:R-:W-:-:S00]  /*0020*/  BRA `(.L_x_0) ;  /* 0xfffffffc00fc7947 */ /* 0x000fc0000383ffff */
[----:B------:R-:W-:-:S00]  /*0030*/  NOP ;  /* 0x0000000000007918 */ /* 0x000fc00000000000 */
        /* <DEDUP_REMOVED lines=12> */
.L_x_1:


//--------------------- .nv.shared.reserved.0     --------------------------
	.section	.nv.shared.reserved.0,"aw",@nobits
	.weak		__nv_reservedSMEM_offset_0_alias
	.size		__nv_reservedSMEM_offset_0_alias, 0, 64
	.other		__nv_reservedSMEM_offset_0_alias,@"STO_CUDA_RESERVED_SHARED STV_DEFAULT"
__nv_reservedSMEM_offset_0_alias:
	.zero		0
	.zero		64


//--------------------- .nv.constant0._Z20polynomial_expansionPfiiS_ --------------------------
	.section	.nv.constant0._Z20polynomial_expansionPfiiS_,"a",@progbits
	.sectionflags	@""
	.align	4
.nv.constant0._Z20polynomial_expansionPfiiS_:
	.zero		920


//--------------------- SYMBOLS --------------------------

	.type		.nv.reservedSmem.offset0,@object
	.size		.nv.reservedSmem.offset0,0x4
